//
// Generated by NVIDIA NVVM Compiler
//
// Compiler Build ID: CL-36424714
// Cuda compilation tools, release 13.0, V13.0.88
// Based on NVVM 20.0.0
//

.version 9.0
.target sm_100
.address_size 64

	// .globl	sgemm

.visible .entry sgemm(
	.param .u64 .ptr .align 1 sgemm_param_0,
	.param .u64 .ptr .align 1 sgemm_param_1,
	.param .u64 .ptr .align 1 sgemm_param_2,
	.param .u32 sgemm_param_3
)
{
	.reg .pred 	%p<10>;
	.reg .b32 	%r<57>;
	.reg .b32 	%f<66>;
	.reg .b64 	%rd<47>;

	ld.param.u64 	%rd4, [sgemm_param_0];
	ld.param.u64 	%rd5, [sgemm_param_1];
	ld.param.u64 	%rd6, [sgemm_param_2];
	ld.param.u32 	%r20, [sgemm_param_3];
	cvta.to.global.u64 	%rd1, %rd5;
	cvta.to.global.u64 	%rd2, %rd4;
	cvta.to.global.u64 	%rd7, %rd6;
	mov.u32 	%r21, %tid.x;
	mov.u32 	%r22, %ctaid.x;
	mov.u32 	%r23, %ntid.x;
	mad.lo.s32 	%r1, %r22, %r23, %r21;
	mov.u32 	%r24, %tid.y;
	mov.u32 	%r25, %ctaid.y;
	mov.u32 	%r26, %ntid.y;
	mad.lo.s32 	%r2, %r25, %r26, %r24;
	shl.b32 	%r27, %r2, 10;
	add.s32 	%r28, %r27, %r1;
	mul.wide.s32 	%rd8, %r28, 4;
	add.s64 	%rd3, %rd7, %rd8;
	ld.global.f32 	%f65, [%rd3];
	setp.eq.s32 	%p1, %r20, 0;
	@%p1 bra 	$L__BB0_12;
	mul.lo.s32 	%r3, %r20, %r2;
	and.b32  	%r4, %r20, 7;
	setp.lt.u32 	%p2, %r20, 8;
	mov.b32 	%r55, 0;
	@%p2 bra 	$L__BB0_4;
	and.b32  	%r55, %r20, -8;
	neg.s32 	%r53, %r55;
	add.s32 	%r51, %r3, 3;
	mov.u32 	%r52, %r1;
$L__BB0_3:
	.pragma "nounroll";
	add.s32 	%r30, %r51, -3;
	mul.wide.u32 	%rd9, %r30, 4;
	add.s64 	%rd10, %rd2, %rd9;
	ld.global.f32 	%f15, [%rd10];
	mul.wide.s32 	%rd11, %r52, 4;
	add.s64 	%rd12, %rd1, %rd11;
	ld.global.f32 	%f16, [%rd12];
	fma.rn.f32 	%f17, %f15, %f16, %f65;
	add.s32 	%r31, %r51, -2;
	mul.wide.u32 	%rd13, %r31, 4;
	add.s64 	%rd14, %rd2, %rd13;
	ld.global.f32 	%f18, [%rd14];
	ld.global.f32 	%f19, [%rd12+4096];
	fma.rn.f32 	%f20, %f18, %f19, %f17;
	add.s32 	%r32, %r51, -1;
	mul.wide.u32 	%rd15, %r32, 4;
	add.s64 	%rd16, %rd2, %rd15;
	ld.global.f32 	%f21, [%rd16];
	ld.global.f32 	%f22, [%rd12+8192];
	fma.rn.f32 	%f23, %f21, %f22, %f20;
	add.s32 	%r33, %r51, 4;
	mul.wide.u32 	%rd17, %r51, 4;
	add.s64 	%rd18, %rd2, %rd17;
	ld.global.f32 	%f24, [%rd18];
	ld.global.f32 	%f25, [%rd12+12288];
	fma.rn.f32 	%f26, %f24, %f25, %f23;
	add.s32 	%r34, %r51, 1;
	mul.wide.u32 	%rd19, %r34, 4;
	add.s64 	%rd20, %rd2, %rd19;
	ld.global.f32 	%f27, [%rd20];
	ld.global.f32 	%f28, [%rd12+16384];
	fma.rn.f32 	%f29, %f27, %f28, %f26;
	add.s32 	%r35, %r51, 2;
	mul.wide.u32 	%rd21, %r35, 4;
	add.s64 	%rd22, %rd2, %rd21;
	ld.global.f32 	%f30, [%rd22];
	ld.global.f32 	%f31, [%rd12+20480];
	fma.rn.f32 	%f32, %f30, %f31, %f29;
	add.s32 	%r36, %r51, 3;
	mul.wide.u32 	%rd23, %r36, 4;
	add.s64 	%rd24, %rd2, %rd23;
	ld.global.f32 	%f33, [%rd24];
	ld.global.f32 	%f34, [%rd12+24576];
	fma.rn.f32 	%f35, %f33, %f34, %f32;
	mul.wide.u32 	%rd25, %r33, 4;
	add.s64 	%rd26, %rd2, %rd25;
	ld.global.f32 	%f36, [%rd26];
	ld.global.f32 	%f37, [%rd12+28672];
	fma.rn.f32 	%f65, %f36, %f37, %f35;
	add.s32 	%r53, %r53, 8;
	add.s32 	%r52, %r52, 8192;
	add.s32 	%r51, %r51, 8;
	setp.ne.s32 	%p3, %r53, 0;
	@%p3 bra 	$L__BB0_3;
$L__BB0_4:
	setp.eq.s32 	%p4, %r4, 0;
	@%p4 bra 	$L__BB0_12;
	and.b32  	%r15, %r20, 3;
	setp.lt.u32 	%p5, %r4, 4;
	@%p5 bra 	$L__BB0_7;
	add.s32 	%r37, %r55, %r3;
	mul.wide.u32 	%rd27, %r37, 4;
	add.s64 	%rd28, %rd2, %rd27;
	ld.global.f32 	%f39, [%rd28];
	shl.b32 	%r38, %r55, 10;
	add.s32 	%r39, %r38, %r1;
	mul.wide.s32 	%rd29, %r39, 4;
	add.s64 	%rd30, %rd1, %rd29;
	ld.global.f32 	%f40, [%rd30];
	fma.rn.f32 	%f41, %f39, %f40, %f65;
	add.s32 	%r40, %r37, 1;
	mul.wide.u32 	%rd31, %r40, 4;
	add.s64 	%rd32, %rd2, %rd31;
	ld.global.f32 	%f42, [%rd32];
	ld.global.f32 	%f43, [%rd30+4096];
	fma.rn.f32 	%f44, %f42, %f43, %f41;
	add.s32 	%r41, %r37, 2;
	mul.wide.u32 	%rd33, %r41, 4;
	add.s64 	%rd34, %rd2, %rd33;
	ld.global.f32 	%f45, [%rd34];
	ld.global.f32 	%f46, [%rd30+8192];
	fma.rn.f32 	%f47, %f45, %f46, %f44;
	add.s32 	%r42, %r37, 3;
	mul.wide.u32 	%rd35, %r42, 4;
	add.s64 	%rd36, %rd2, %rd35;
	ld.global.f32 	%f48, [%rd36];
	ld.global.f32 	%f49, [%rd30+12288];
	fma.rn.f32 	%f65, %f48, %f49, %f47;
	add.s32 	%r55, %r55, 4;
$L__BB0_7:
	setp.eq.s32 	%p6, %r15, 0;
	@%p6 bra 	$L__BB0_12;
	setp.eq.s32 	%p7, %r15, 1;
	@%p7 bra 	$L__BB0_10;
	add.s32 	%r43, %r55, %r3;
	mul.wide.u32 	%rd37, %r43, 4;
	add.s64 	%rd38, %rd2, %rd37;
	ld.global.f32 	%f51, [%rd38];
	shl.b32 	%r44, %r55, 10;
	add.s32 	%r45, %r44, %r1;
	mul.wide.s32 	%rd39, %r45, 4;
	add.s64 	%rd40, %rd1, %rd39;
	ld.global.f32 	%f52, [%rd40];
	fma.rn.f32 	%f53, %f51, %f52, %f65;
	add.s32 	%r46, %r43, 1;
	mul.wide.u32 	%rd41, %r46, 4;
	add.s64 	%rd42, %rd2, %rd41;
	ld.global.f32 	%f54, [%rd42];
	ld.global.f32 	%f55, [%rd40+4096];
	fma.rn.f32 	%f65, %f54, %f55, %f53;
	add.s32 	%r55, %r55, 2;
$L__BB0_10:
	and.b32  	%r47, %r20, 1;
	setp.eq.b32 	%p8, %r47, 1;
	not.pred 	%p9, %p8;
	@%p9 bra 	$L__BB0_12;
	add.s32 	%r48, %r55, %r3;
	mul.wide.u32 	%rd43, %r48, 4;
	add.s64 	%rd44, %rd2, %rd43;
	ld.global.f32 	%f56, [%rd44];
	shl.b32 	%r49, %r55, 10;
	add.s32 	%r50, %r49, %r1;
	mul.wide.s32 	%rd45, %r50, 4;
	add.s64 	%rd46, %rd1, %rd45;
	ld.global.f32 	%f57, [%rd46];
	fma.rn.f32 	%f65, %f56, %f57, %f65;
$L__BB0_12:
	st.global.f32 	[%rd3], %f65;
	ret;

}


// ===== COMPILED SASS (sm_100) =====

	.target	sm_100

	.elftype	@"ET_EXEC"


//--------------------- .note.nv.tkinfo           --------------------------
	.section	.note.nv.tkinfo,"",@"SHT_NOTE"
	.sectionflags	@"SHF_NOTE_NV_TKINFO"
	.tkinfo
        /*0018*/ 	.word	0x00000002
        /*0030*/ 	.string	""
        /*0030*/ 	.string	"ptxas"
        /*0030*/ 	.string	"Cuda compilation tools, release 13.0, V13.0.88"
        /*0030*/ 	.string	"Build cuda_13.0.r13.0/compiler.36424714_0"
        /*0030*/ 	.string	"-arch sm_100 -m 64 "



//--------------------- .note.nv.cuinfo           --------------------------
	.section	.note.nv.cuinfo,"",@"SHT_NOTE"
	.sectionflags	@"SHF_NOTE_NV_CUINFO"
        /*0018*/ 	.short	0x0002
        /*001a*/ 	.short	0x0064
        /*001c*/ 	.short	0x0082
	.zero		2


//--------------------- .nv.info                  --------------------------
	.section	.nv.info,"",@"SHT_CUDA_INFO"
	.align	4


	//----- nvinfo : EIATTR_REGCOUNT
	.align		4
        /*0000*/ 	.byte	0x04, 0x2f
        /*0002*/ 	.short	(.L_1 - .L_0)
	.align		4
.L_0:
        /*0004*/ 	.word	index@(sgemm)
        /*0008*/ 	.word	0x00000020


	//----- nvinfo : EIATTR_FRAME_SIZE
	.align		4
.L_1:
        /*000c*/ 	.byte	0x04, 0x11
        /*000e*/ 	.short	(.L_3 - .L_2)
	.align		4
.L_2:
        /*0010*/ 	.word	index@(sgemm)
        /*0014*/ 	.word	0x00000000


	//----- nvinfo : EIATTR_MIN_STACK_SIZE
	.align		4
.L_3:
        /*0018*/ 	.byte	0x04, 0x12
        /*001a*/ 	.short	(.L_5 - .L_4)
	.align		4
.L_4:
        /*001c*/ 	.word	index@(sgemm)
        /*0020*/ 	.word	0x00000000
.L_5:


//--------------------- .nv.compat                --------------------------
	.section	.nv.compat,"",@"SHT_CUDA_COMPAT_INFO"
	.align	4
        /*0000*/ 	.byte	0x02, 0x09, 0x00, 0x00, 0x02, 0x02, 0x01, 0x00, 0x02, 0x05, 0x05, 0x00, 0x03, 0x07, 0x01, 0x01
        /*0010*/ 	.byte	0x02, 0x03, 0x00, 0x00, 0x02, 0x06, 0x01, 0x00, 0x04, 0x0b, 0x08, 0x00, 0x09, 0x00, 0x00, 0x00
        /*0020*/ 	.byte	0x00, 0x00, 0x00, 0x00


//--------------------- .nv.info.sgemm            --------------------------
	.section	.nv.info.sgemm,"",@"SHT_CUDA_INFO"
	.sectionflags	@""
	.align	4


	//----- nvinfo : EIATTR_CUDA_API_VERSION
	.align		4
        /*0000*/ 	.byte	0x04, 0x37
        /*0002*/ 	.short	(.L_7 - .L_6)
.L_6:
        /*0004*/ 	.word	0x00000082


	//----- nvinfo : EIATTR_KPARAM_INFO
	.align		4
.L_7:
        /*0008*/ 	.byte	0x04, 0x17
        /*000a*/ 	.short	(.L_9 - .L_8)
.L_8:
        /*000c*/ 	.word	0x00000000
        /*0010*/ 	.short	0x0003
        /*0012*/ 	.short	0x0018
        /*0014*/ 	.byte	0x00, 0xf0, 0x11, 0x00


	//----- nvinfo : EIATTR_KPARAM_INFO
	.align		4
.L_9:
        /*0018*/ 	.byte	0x04, 0x17
        /*001a*/ 	.short	(.L_11 - .L_10)
.L_10:
        /*001c*/ 	.word	0x00000000
        /*0020*/ 	.short	0x0002
        /*0022*/ 	.short	0x0010
        /*0024*/ 	.byte	0x00, 0xf5, 0x21, 0x00


	//----- nvinfo : EIATTR_KPARAM_INFO
	.align		4
.L_11:
        /*0028*/ 	.byte	0x04, 0x17
        /*002a*/ 	.short	(.L_13 - .L_12)
.L_12:
        /*002c*/ 	.word	0x00000000
        /*0030*/ 	.short	0x0001
        /*0032*/ 	.short	0x0008
        /*0034*/ 	.byte	0x00, 0xf5, 0x21, 0x00


	//----- nvinfo : EIATTR_KPARAM_INFO
	.align		4
.L_13:
        /*0038*/ 	.byte	0x04, 0x17
        /*003a*/ 	.short	(.L_15 - .L_14)
.L_14:
        /*003c*/ 	.word	0x00000000
        /*0040*/ 	.short	0x0000
        /*0042*/ 	.short	0x0000
        /*0044*/ 	.byte	0x00, 0xf5, 0x21, 0x00


	//----- nvinfo : EIATTR_SPARSE_MMA_MASK
	.align		4
.L_15:
        /*0048*/ 	.byte	0x03, 0x50
        /*004a*/ 	.short	0x0000


	//----- nvinfo : EIATTR_MAXREG_COUNT
	.align		4
        /*004c*/ 	.byte	0x03, 0x1b
        /*004e*/ 	.short	0x00ff


	//----- nvinfo : EIATTR_MERCURY_ISA_VERSION
	.align		4
        /*0050*/ 	.byte	0x03, 0x5f
        /*0052*/ 	.short	0x0101


	//----- nvinfo : EIATTR_VRC_CTA_INIT_COUNT
	.align		4
        /*0054*/ 	.byte	0x02, 0x4a
	.zero		1
	.zero		1


	//----- nvinfo : EIATTR_EXIT_INSTR_OFFSETS
	.align		4
        /*0058*/ 	.byte	0x04, 0x1c
        /*005a*/ 	.short	(.L_17 - .L_16)


	//   ....[0]....
.L_16:
        /*005c*/ 	.word	0x00000840


	//----- nvinfo : EIATTR_CBANK_PARAM_SIZE
	.align		4
.L_17:
        /*0060*/ 	.byte	0x03, 0x19
        /*0062*/ 	.short	0x001c


	//----- nvinfo : EIATTR_PARAM_CBANK
	.align		4
        /*0064*/ 	.byte	0x04, 0x0a
        /*0066*/ 	.short	(.L_19 - .L_18)
	.align		4
.L_18:
        /*0068*/ 	.word	index@(.nv.constant0.sgemm)
        /*006c*/ 	.short	0x0380
        /*006e*/ 	.short	0x001c


	//----- nvinfo : EIATTR_SW_WAR
	.align		4
.L_19:
        /*0070*/ 	.byte	0x04, 0x36
        /*0072*/ 	.short	(.L_21 - .L_20)
.L_20:
        /*0074*/ 	.word	0x00000008
.L_21:


//--------------------- .nv.callgraph             --------------------------
	.section	.nv.callgraph,"",@"SHT_CUDA_CALLGRAPH"
	.align	4
	.sectionentsize	8
	.align		4
        /*0000*/ 	.word	0x00000000
	.align		4
        /*0004*/ 	.word	0xffffffff
	.align		4
        /*0008*/ 	.word	0x00000000
	.align		4
        /*000c*/ 	.word	0xfffffffe
	.align		4
        /*0010*/ 	.word	0x00000000
	.align		4
        /*0014*/ 	.word	0xfffffffd
	.align		4
        /*0018*/ 	.word	0x00000000
	.align		4
        /*001c*/ 	.word	0xfffffffc


//--------------------- .text.sgemm               --------------------------
	.section	.text.sgemm,"ax",@progbits
	.align	128
        .global         sgemm
        .type           sgemm,@function
        .size           sgemm,(.L_x_5 - sgemm)
        .other          sgemm,@"STO_CUDA_ENTRY STV_DEFAULT"
sgemm:
.text.sgemm:
[----:B------:R-:W-:Y:S01]  /*0000*/  LDC R1, c[0x0][0x37c] ;  /* 0x0000df00ff017b82 */ /* 0x000fe20000000800 */
[----:B------:R-:W0:Y:S07]  /*0010*/  S2R R0, SR_TID.X ;  /* 0x0000000000007919 */ /* 0x000e2e0000002100 */
[----:B------:R-:W0:Y:S01]  /*0020*/  LDC R5, c[0x0][0x360] ;  /* 0x0000d800ff057b82 */ /* 0x000e220000000800 */
[----:B------:R-:W1:Y:S01]  /*0030*/  LDCU.64 UR4, c[0x0][0x358] ;  /* 0x00006b00ff0477ac */ /* 0x000e620008000a00 */
[----:B------:R-:W2:Y:S06]  /*0040*/  S2R R15, SR_TID.Y ;  /* 0x00000000000f7919 */ /* 0x000eac0000002200 */
[----:B------:R-:W0:Y:S08]  /*0050*/  S2UR UR6, SR_CTAID.X ;  /* 0x00000000000679c3 */ /* 0x000e300000002500 */
[----:B------:R-:W2:Y:S08]  /*0060*/  S2UR UR7, SR_CTAID.Y ;  /* 0x00000000000779c3 */ /* 0x000eb00000002600 */
[----:B------:R-:W2:Y:S08]  /*0070*/  LDC R4, c[0x0][0x364] ;  /* 0x0000d900ff047b82 */ /* 0x000eb00000000800 */
[----:B------:R-:W3:Y:S01]  /*0080*/  LDC R16, c[0x0][0x398] ;  /* 0x0000e600ff107b82 */ /* 0x000ee20000000800 */
[----:B0-----:R-:W-:-:S07]  /*0090*/  IMAD R0, R5, UR6, R0 ;  /* 0x0000000605007c24 */ /* 0x001fce000f8e0200 */
[----:B------:R-:W0:Y:S01]  /*00a0*/  LDC.64 R2, c[0x0][0x390] ;  /* 0x0000e400ff027b82 */ /* 0x000e220000000a00 */
[----:B--2---:R-:W-:-:S05]  /*00b0*/  IMAD R15, R4, UR7, R15 ;  /* 0x00000007040f7c24 */ /* 0x004fca000f8e020f */
[----:B------:R-:W-:Y:S02]  /*00c0*/  LEA R5, R15, R0, 0xa ;  /* 0x000000000f057211 */ /* 0x000fe400078e50ff */
[----:B---3--:R-:W-:-:S03]  /*00d0*/  ISETP.NE.AND P0, PT, R16, RZ, PT ;  /* 0x000000ff1000720c */ /* 0x008fc60003f05270 */
[----:B0-----:R-:W-:-:S05]  /*00e0*/  IMAD.WIDE R2, R5, 0x4, R2 ;  /* 0x0000000405027825 */ /* 0x001fca00078e0202 */
[----:B-1----:R0:W5:Y:S05]  /*00f0*/  LDG.E R11, desc[UR4][R2.64] ;  /* 0x00000004020b7981 */ /* 0x00216a000c1e1900 */
[----:B------:R-:W-:Y:S05]  /*0100*/  @!P0 BRA `(.L_x_0) ;  /* 0x0000000400c88947 */ /* 0x000fea0003800000 */
[C---:B------:R-:W-:Y:S01]  /*0110*/  ISETP.GE.U32.AND P1, PT, R16.reuse, 0x8, PT ;  /* 0x000000081000780c */ /* 0x040fe20003f26070 */
[----:B------:R-:W-:Y:S01]  /*0120*/  HFMA2 R17, -RZ, RZ, 0, 0 ;  /* 0x00000000ff117431 */ /* 0x000fe200000001ff */
[----:B------:R-:W-:-:S04]  /*0130*/  LOP3.LUT R25, R16, 0x7, RZ, 0xc0, !PT ;  /* 0x0000000710197812 */ /* 0x000fc800078ec0ff */
[----:B------:R-:W-:-:S07]  /*0140*/  ISETP.NE.AND P0, PT, R25, RZ, PT ;  /* 0x000000ff1900720c */ /* 0x000fce0003f05270 */
[----:B------:R-:W-:Y:S06]  /*0150*/  @!P1 BRA `(.L_x_1) ;  /* 0x0000000000cc9947 */ /* 0x000fec0003800000 */
[----:B------:R-:W-:Y:S01]  /*0160*/  LOP3.LUT R17, R16, 0xfffffff8, RZ, 0xc0, !PT ;  /* 0xfffffff810117812 */ /* 0x000fe200078ec0ff */
[----:B------:R-:W-:Y:S01]  /*0170*/  IMAD R19, R15, R16, 0x3 ;  /* 0x000000030f137424 */ /* 0x000fe200078e0210 */
[----:B------:R-:W-:Y:S02]  /*0180*/  MOV R14, R0 ;  /* 0x00000000000e7202 */ /* 0x000fe40000000f00 */
[----:B------:R-:W-:-:S07]  /*0190*/  IADD3 R18, PT, PT, -R17, RZ, RZ ;  /* 0x000000ff11127210 */ /* 0x000fce0007ffe1ff */
.L_x_2:
[----:B------:R-:W1:Y:S01]  /*01a0*/  LDC.64 R6, c[0x0][0x380] ;  /* 0x0000e000ff067b82 */ /* 0x000e620000000a00 */
[C---:B------:R-:W-:Y:S02]  /*01b0*/  IADD3 R9, PT, PT, R19.reuse, -0x3, RZ ;  /* 0xfffffffd13097810 */ /* 0x040fe40007ffe0ff */
[----:B------:R-:W-:-:S05]  /*01c0*/  IADD3 R29, PT, PT, R19, -0x2, RZ ;  /* 0xfffffffe131d7810 */ /* 0x000fca0007ffe0ff */
[----:B------:R-:W2:Y:S01]  /*01d0*/  LDC.64 R4, c[0x0][0x388] ;  /* 0x0000e200ff047b82 */ /* 0x000ea20000000a00 */
[----:B-1----:R-:W-:-:S04]  /*01e0*/  IMAD.WIDE.U32 R8, R9, 0x4, R6 ;  /* 0x0000000409087825 */ /* 0x002fc800078e0006 */
[----:B------:R-:W-:Y:S02]  /*01f0*/  IMAD.WIDE.U32 R28, R29, 0x4, R6 ;  /* 0x000000041d1c7825 */ /* 0x000fe400078e0006 */
[----:B------:R-:W3:Y:S02]  /*0200*/  LDG.E R8, desc[UR4][R8.64] ;  /* 0x0000000408087981 */ /* 0x000ee4000c1e1900 */
[----:B--2---:R-:W-:Y:S02]  /*0210*/  IMAD.WIDE R4, R14, 0x4, R4 ;  /* 0x000000040e047825 */ /* 0x004fe400078e0204 */
[----:B------:R1:W2:Y:S04]  /*0220*/  LDG.E R28, desc[UR4][R28.64] ;  /* 0x000000041c1c7981 */ /* 0x0002a8000c1e1900 */
[----:B------:R-:W3:Y:S04]  /*0230*/  LDG.E R10, desc[UR4][R4.64] ;  /* 0x00000004040a7981 */ /* 0x000ee8000c1e1900 */
[----:B------:R-:W2:Y:S01]  /*0240*/  LDG.E R21, desc[UR4][R4.64+0x1000] ;  /* 0x0010000404157981 */ /* 0x000ea2000c1e1900 */
[C---:B------:R-:W-:Y:S01]  /*0250*/  IADD3 R27, PT, PT, R19.reuse, -0x1, RZ ;  /* 0xffffffff131b7810 */ /* 0x040fe20007ffe0ff */
[C-C-:B------:R-:W-:Y:S01]  /*0260*/  IMAD.WIDE.U32 R12, R19.reuse, 0x4, R6.reuse ;  /* 0x00000004130c7825 */ /* 0x140fe200078e0006 */
[----:B------:R-:W-:Y:S01]  /*0270*/  IADD3 R24, PT, PT, R19, 0x2, RZ ;  /* 0x0000000213187810 */ /* 0x000fe20007ffe0ff */
[----:B------:R-:W4:Y:S02]  /*0280*/  LDG.E R22, desc[UR4][R4.64+0x2000] ;  /* 0x0020000404167981 */ /* 0x000f24000c1e1900 */
[----:B------:R-:W-:-:S02]  /*0290*/  IMAD.WIDE.U32 R26, R27, 0x4, R6 ;  /* 0x000000041b1a7825 */ /* 0x000fc400078e0006 */
[----:B------:R0:W4:Y:S04]  /*02a0*/  LDG.E R23, desc[UR4][R12.64] ;  /* 0x000000040c177981 */ /* 0x000128000c1e1900 */
[----:B------:R-:W4:Y:S01]  /*02b0*/  LDG.E R20, desc[UR4][R26.64] ;  /* 0x000000041a147981 */ /* 0x000f22000c1e1900 */
[----:B-1----:R-:W-:-:S03]  /*02c0*/  IADD3 R29, PT, PT, R19, 0x4, RZ ;  /* 0x00000004131d7810 */ /* 0x002fc60007ffe0ff */
[----:B------:R-:W4:Y:S04]  /*02d0*/  LDG.E R27, desc[UR4][R4.64+0x4000] ;  /* 0x00400004041b7981 */ /* 0x000f28000c1e1900 */
[----:B------:R-:W4:Y:S01]  /*02e0*/  LDG.E R26, desc[UR4][R4.64+0x6000] ;  /* 0x00600004041a7981 */ /* 0x000f22000c1e1900 */
[----:B---3-5:R-:W-:Y:S01]  /*02f0*/  FFMA R11, R8, R10, R11 ;  /* 0x0000000a080b7223 */ /* 0x028fe2000000000b */
[----:B------:R-:W-:-:S03]  /*0300*/  IADD3 R10, PT, PT, R19, 0x1, RZ ;  /* 0x00000001130a7810 */ /* 0x000fc60007ffe0ff */
[----:B--2---:R-:W-:Y:S02]  /*0310*/  FFMA R21, R28, R21, R11 ;  /* 0x000000151c157223 */ /* 0x004fe4000000000b */
[----:B------:R-:W-:Y:S01]  /*0320*/  IMAD.WIDE.U32 R8, R10, 0x4, R6 ;  /* 0x000000040a087825 */ /* 0x000fe200078e0006 */
[----:B------:R-:W-:-:S03]  /*0330*/  IADD3 R28, PT, PT, R19, 0x3, RZ ;  /* 0x00000003131c7810 */ /* 0x000fc60007ffe0ff */
[--C-:B------:R-:W-:Y:S02]  /*0340*/  IMAD.WIDE.U32 R10, R24, 0x4, R6.reuse ;  /* 0x00000004180a7825 */ /* 0x100fe400078e0006 */
[----:B------:R-:W2:Y:S02]  /*0350*/  LDG.E R24, desc[UR4][R4.64+0x3000] ;  /* 0x0030000404187981 */ /* 0x000ea4000c1e1900 */
[--C-:B0-----:R-:W-:Y:S02]  /*0360*/  IMAD.WIDE.U32 R12, R28, 0x4, R6.reuse ;  /* 0x000000041c0c7825 */ /* 0x101fe400078e0006 */
[----:B------:R-:W3:Y:S02]  /*0370*/  LDG.E R8, desc[UR4][R8.64] ;  /* 0x0000000408087981 */ /* 0x000ee4000c1e1900 */
[----:B------:R-:W-:Y:S02]  /*0380*/  IMAD.WIDE.U32 R6, R29, 0x4, R6 ;  /* 0x000000041d067825 */ /* 0x000fe400078e0006 */
[----:B------:R-:W3:Y:S04]  /*0390*/  LDG.E R10, desc[UR4][R10.64] ;  /* 0x000000040a0a7981 */ /* 0x000ee8000c1e1900 */
[----:B------:R-:W3:Y:S04]  /*03a0*/  LDG.E R29, desc[UR4][R4.64+0x5000] ;  /* 0x00500004041d7981 */ /* 0x000ee8000c1e1900 */
[----:B------:R-:W3:Y:S04]  /*03b0*/  LDG.E R12, desc[UR4][R12.64] ;  /* 0x000000040c0c7981 */ /* 0x000ee8000c1e1900 */
[----:B------:R-:W3:Y:S04]  /*03c0*/  LDG.E R6, desc[UR4][R6.64] ;  /* 0x0000000406067981 */ /* 0x000ee8000c1e1900 */
[----:B------:R-:W3:Y:S01]  /*03d0*/  LDG.E R28, desc[UR4][R4.64+0x7000] ;  /* 0x00700004041c7981 */ /* 0x000ee2000c1e1900 */
[----:B----4-:R-:W-:Y:S01]  /*03e0*/  FFMA R20, R20, R22, R21 ;  /* 0x0000001614147223 */ /* 0x010fe20000000015 */
[----:B------:R-:W-:-:S04]  /*03f0*/  IADD3 R18, PT, PT, R18, 0x8, RZ ;  /* 0x0000000812127810 */ /* 0x000fc80007ffe0ff */
[----:B------:R-:W-:Y:S02]  /*0400*/  ISETP.NE.AND P1, PT, R18, RZ, PT ;  /* 0x000000ff1200720c */ /* 0x000fe40003f25270 */
[----:B------:R-:W-:Y:S02]  /*0410*/  IADD3 R19, PT, PT, R19, 0x8, RZ ;  /* 0x0000000813137810 */ /* 0x000fe40007ffe0ff */
[----:B------:R-:W-:Y:S01]  /*0420*/  IADD3 R14, PT, PT, R14, 0x2000, RZ ;  /* 0x000020000e0e7810 */ /* 0x000fe20007ffe0ff */
[----:B--2---:R-:W-:-:S04]  /*0430*/  FFMA R23, R23, R24, R20 ;  /* 0x0000001817177223 */ /* 0x004fc80000000014 */
[----:B---3--:R-:W-:-:S04]  /*0440*/  FFMA R23, R8, R27, R23 ;  /* 0x0000001b08177223 */ /* 0x008fc80000000017 */
[----:B------:R-:W-:-:S04]  /*0450*/  FFMA R23, R10, R29, R23 ;  /* 0x0000001d0a177223 */ /* 0x000fc80000000017 */
[----:B------:R-:W-:-:S04]  /*0460*/  FFMA R23, R12, R26, R23 ;  /* 0x0000001a0c177223 */ /* 0x000fc80000000017 */
[----:B------:R-:W-:Y:S01]  /*0470*/  FFMA R11, R6, R28, R23 ;  /* 0x0000001c060b7223 */ /* 0x000fe20000000017 */
[----:B------:R-:W-:Y:S06]  /*0480*/  @P1 BRA `(.L_x_2) ;  /* 0xfffffffc00441947 */ /* 0x000fec000383ffff */
.L_x_1:
[----:B------:R-:W-:Y:S05]  /*0490*/  @!P0 BRA `(.L_x_0) ;  /* 0x0000000000e48947 */ /* 0x000fea0003800000 */
[----:B------:R-:W-:Y:S02]  /*04a0*/  ISETP.GE.U32.AND P0, PT, R25, 0x4, PT ;  /* 0x000000041900780c */ /* 0x000fe40003f06070 */
[----:B------:R-:W-:-:S04]  /*04b0*/  LOP3.LUT R10, R16, 0x3, RZ, 0xc0, !PT ;  /* 0x00000003100a7812 */ /* 0x000fc800078ec0ff */
[----:B------:R-:W-:-:S07]  /*04c0*/  ISETP.NE.AND P1, PT, R10, RZ, PT ;  /* 0x000000ff0a00720c */ /* 0x000fce0003f25270 */
[----:B------:R-:W-:Y:S06]  /*04d0*/  @!P0 BRA `(.L_x_3) ;  /* 0x0000000000648947 */ /* 0x000fec0003800000 */
[----:B------:R-:W1:Y:S01]  /*04e0*/  LDC.64 R4, c[0x0][0x380] ;  /* 0x0000e000ff047b82 */ /* 0x000e620000000a00 */
[----:B------:R-:W-:Y:S01]  /*04f0*/  IMAD R19, R15, R16, R17 ;  /* 0x000000100f137224 */ /* 0x000fe200078e0211 */
[----:B------:R-:W-:-:S04]  /*0500*/  LEA R9, R17, R0, 0xa ;  /* 0x0000000011097211 */ /* 0x000fc800078e50ff */
[C---:B------:R-:W-:Y:S02]  /*0510*/  IADD3 R21, PT, PT, R19.reuse, 0x1, RZ ;  /* 0x0000000113157810 */ /* 0x040fe40007ffe0ff */
[----:B------:R-:W2:Y:S01]  /*0520*/  LDC.64 R6, c[0x0][0x388] ;  /* 0x0000e200ff067b82 */ /* 0x000ea20000000a00 */
[C---:B------:R-:W-:Y:S01]  /*0530*/  IADD3 R23, PT, PT, R19.reuse, 0x2, RZ ;  /* 0x0000000213177810 */ /* 0x040fe20007ffe0ff */
[----:B-1----:R-:W-:-:S06]  /*0540*/  IMAD.WIDE.U32 R12, R19, 0x4, R4 ;  /* 0x00000004130c7825 */ /* 0x002fcc00078e0004 */
[----:B------:R-:W3:Y:S01]  /*0550*/  LDG.E R12, desc[UR4][R12.64] ;  /* 0x000000040c0c7981 */ /* 0x000ee2000c1e1900 */
[----:B--2---:R-:W-:-:S04]  /*0560*/  IMAD.WIDE R6, R9, 0x4, R6 ;  /* 0x0000000409067825 */ /* 0x004fc800078e0206 */
[--C-:B------:R-:W-:Y:S01]  /*0570*/  IMAD.WIDE.U32 R8, R21, 0x4, R4.reuse ;  /* 0x0000000415087825 */ /* 0x100fe200078e0004 */
[----:B------:R-:W3:Y:S01]  /*0580*/  LDG.E R14, desc[UR4][R6.64] ;  /* 0x00000004060e7981 */ /* 0x000ee2000c1e1900 */
[----:B------:R-:W-:Y:S02]  /*0590*/  IADD3 R21, PT, PT, R19, 0x3, RZ ;  /* 0x0000000313157810 */ /* 0x000fe40007ffe0ff */
[--C-:B------:R-:W-:Y:S01]  /*05a0*/  IMAD.WIDE.U32 R18, R23, 0x4, R4.reuse ;  /* 0x0000000417127825 */ /* 0x100fe200078e0004 */
[----:B------:R-:W2:Y:S04]  /*05b0*/  LDG.E R20, desc[UR4][R6.64+0x1000] ;  /* 0x0010000406147981 */ /* 0x000ea8000c1e1900 */
[----:B------:R-:W2:Y:S01]  /*05c0*/  LDG.E R9, desc[UR4][R8.64] ;  /* 0x0000000408097981 */ /* 0x000ea2000c1e1900 */
[----:B------:R-:W-:-:S03]  /*05d0*/  IMAD.WIDE.U32 R4, R21, 0x4, R4 ;  /* 0x0000000415047825 */ /* 0x000fc600078e0004 */
[----:B------:R-:W4:Y:S04]  /*05e0*/  LDG.E R19, desc[UR4][R18.64] ;  /* 0x0000000412137981 */ /* 0x000f28000c1e1900 */
[----:B------:R-:W4:Y:S04]  /*05f0*/  LDG.E R21, desc[UR4][R6.64+0x2000] ;  /* 0x0020000406157981 */ /* 0x000f28000c1e1900 */
[----:B------:R-:W4:Y:S04]  /*0600*/  LDG.E R5, desc[UR4][R4.64] ;  /* 0x0000000404057981 */ /* 0x000f28000c1e1900 */
[----:B------:R-:W4:Y:S01]  /*0610*/  LDG.E R22, desc[UR4][R6.64+0x3000] ;  /* 0x0030000406167981 */ /* 0x000f22000c1e1900 */
[----:B------:R-:W-:Y:S01]  /*0620*/  IADD3 R17, PT, PT, R17, 0x4, RZ ;  /* 0x0000000411117810 */ /* 0x000fe20007ffe0ff */
[----:B---3-5:R-:W-:-:S04]  /*0630*/  FFMA R12, R12, R14, R11 ;  /* 0x0000000e0c0c7223 */ /* 0x028fc8000000000b */
[----:B--2---:R-:W-:-:S04]  /*0640*/  FFMA R12, R9, R20, R12 ;  /* 0x00000014090c7223 */ /* 0x004fc8000000000c */
[----:B----4-:R-:W-:-:S04]  /*0650*/  FFMA R12, R19, R21, R12 ;  /* 0x00000015130c7223 */ /* 0x010fc8000000000c */
[----:B------:R-:W-:-:S07]  /*0660*/  FFMA R11, R5, R22, R12 ;  /* 0x00000016050b7223 */ /* 0x000fce000000000c */
.L_x_3:
[----:B------:R-:W-:Y:S05]  /*0670*/  @!P1 BRA `(.L_x_0) ;  /* 0x00000000006c9947 */ /* 0x000fea0003800000 */
[----:B------:R-:W1:Y:S01]  /*0680*/  LDC.64 R18, c[0x0][0x380] ;  /* 0x0000e000ff127b82 */ /* 0x000e620000000a00 */
[----:B------:R-:W-:Y:S02]  /*0690*/  ISETP.NE.AND P0, PT, R10, 0x1, PT ;  /* 0x000000010a00780c */ /* 0x000fe40003f05270 */
[----:B------:R-:W-:-:S04]  /*06a0*/  LOP3.LUT R10, R16, 0x1, RZ, 0xc0, !PT ;  /* 0x00000001100a7812 */ /* 0x000fc800078ec0ff */
[----:B------:R-:W-:Y:S01]  /*06b0*/  ISETP.NE.U32.AND P1, PT, R10, 0x1, PT ;  /* 0x000000010a00780c */ /* 0x000fe20003f25070 */
[----:B------:R-:W2:Y:S06]  /*06c0*/  LDC.64 R4, c[0x0][0x388] ;  /* 0x0000e200ff047b82 */ /* 0x000eac0000000a00 */
[----:B------:R-:W-:Y:S01]  /*06d0*/  @P0 IMAD R13, R15, R16, R17 ;  /* 0x000000100f0d0224 */ /* 0x000fe200078e0211 */
[C---:B------:R-:W-:Y:S01]  /*06e0*/  @P0 LEA R21, R17.reuse, R0, 0xa ;  /* 0x0000000011150211 */ /* 0x040fe200078e50ff */
[----:B------:R-:W3:Y:S01]  /*06f0*/  LDC.64 R8, c[0x0][0x380] ;  /* 0x0000e000ff087b82 */ /* 0x000ee20000000a00 */
[----:B------:R-:W-:-:S02]  /*0700*/  @P0 IADD3 R17, PT, PT, R17, 0x2, RZ ;  /* 0x0000000211110810 */ /* 0x000fc40007ffe0ff */
[----:B------:R-:W-:-:S03]  /*0710*/  @P0 IADD3 R23, PT, PT, R13, 0x1, RZ ;  /* 0x000000010d170810 */ /* 0x000fc60007ffe0ff */
[----:B------:R-:W-:Y:S01]  /*0720*/  @!P1 IMAD R15, R15, R16, R17 ;  /* 0x000000100f0f9224 */ /* 0x000fe200078e0211 */
[----:B------:R-:W-:Y:S01]  /*0730*/  @!P1 LEA R17, R17, R0, 0xa ;  /* 0x0000000011119211 */ /* 0x000fe200078e50ff */
[----:B------:R-:W4:Y:S01]  /*0740*/  LDC.64 R6, c[0x0][0x388] ;  /* 0x0000e200ff067b82 */ /* 0x000f220000000a00 */
[----:B-1----:R-:W-:-:S04]  /*0750*/  @P0 IMAD.WIDE.U32 R12, R13, 0x4, R18 ;  /* 0x000000040d0c0825 */ /* 0x002fc800078e0012 */
[----:B------:R-:W-:Y:S02]  /*0760*/  @P0 IMAD.WIDE.U32 R18, R23, 0x4, R18 ;  /* 0x0000000417120825 */ /* 0x000fe400078e0012 */
[----:B------:R-:W4:Y:S02]  /*0770*/  @P0 LDG.E R12, desc[UR4][R12.64] ;  /* 0x000000040c0c0981 */ /* 0x000f24000c1e1900 */
[----:B--2---:R-:W-:Y:S02]  /*0780*/  @P0 IMAD.WIDE R4, R21, 0x4, R4 ;  /* 0x0000000415040825 */ /* 0x004fe400078e0204 */
[----:B------:R-:W2:Y:S04]  /*0790*/  @P0 LDG.E R19, desc[UR4][R18.64] ;  /* 0x0000000412130981 */ /* 0x000ea8000c1e1900 */
[----:B------:R-:W2:Y:S01]  /*07a0*/  @P0 LDG.E R0, desc[UR4][R4.64] ;  /* 0x0000000404000981 */ /* 0x000ea2000c1e1900 */
[----:B---3--:R-:W-:-:S03]  /*07b0*/  @!P1 IMAD.WIDE.U32 R8, R15, 0x4, R8 ;  /* 0x000000040f089825 */ /* 0x008fc600078e0008 */
[----:B------:R-:W3:Y:S04]  /*07c0*/  @P0 LDG.E R10, desc[UR4][R4.64+0x1000] ;  /* 0x00100004040a0981 */ /* 0x000ee8000c1e1900 */
[----:B------:R-:W3:Y:S01]  /*07d0*/  @!P1 LDG.E R8, desc[UR4][R8.64] ;  /* 0x0000000408089981 */ /* 0x000ee2000c1e1900 */
[----:B----4-:R-:W-:-:S06]  /*07e0*/  @!P1 IMAD.WIDE R6, R17, 0x4, R6 ;  /* 0x0000000411069825 */ /* 0x010fcc00078e0206 */
[----:B------:R-:W4:Y:S01]  /*07f0*/  @!P1 LDG.E R6, desc[UR4][R6.64] ;  /* 0x0000000406069981 */ /* 0x000f22000c1e1900 */
[----:B--2--5:R-:W-:-:S04]  /*0800*/  @P0 FFMA R0, R12, R0, R11 ;  /* 0x000000000c000223 */ /* 0x024fc8000000000b */
[----:B---3--:R-:W-:-:S04]  /*0810*/  @P0 FFMA R11, R19, R10, R0 ;  /* 0x0000000a130b0223 */ /* 0x008fc80000000000 */
[----:B----4-:R-:W-:-:S07]  /*0820*/  @!P1 FFMA R11, R8, R6, R11 ;  /* 0x00000006080b9223 */ /* 0x010fce000000000b */
.L_x_0:
[----:B-----5:R-:W-:Y:S01]  /*0830*/  STG.E desc[UR4][R2.64], R11 ;  /* 0x0000000b02007986 */ /* 0x020fe2000c101904 */
[----:B------:R-:W-:Y:S05]  /*0840*/  EXIT ;  /* 0x000000000000794d */ /* 0x000fea0003800000 */
.L_x_4:
[----:B------:R-:W-:-:S00]  /*0850*/  BRA `(.L_x_4) ;  /* 0xfffffffc00fc7947 */ /* 0x000fc0000383ffff */
[----:B------:R-:W-:-:S00]  /*0860*/  NOP ;  /* 0x0000000000007918 */ /* 0x000fc00000000000 */
        /* <DEDUP_REMOVED lines=9> */
.L_x_5:


//--------------------- .nv.shared.reserved.0     --------------------------
	.section	.nv.shared.reserved.0,"aw",@nobits
	.weak		__nv_reservedSMEM_offset_0_alias
	.size		__nv_reservedSMEM_offset_0_alias, 0, 64
	.other		__nv_reservedSMEM_offset_0_alias,@"STO_CUDA_RESERVED_SHARED STV_DEFAULT"
__nv_reservedSMEM_offset_0_alias:
	.zero		0
	.zero		64


//--------------------- .nv.constant0.sgemm       --------------------------
	.section	.nv.constant0.sgemm,"a",@progbits
	.sectionflags	@""
	.align	4
.nv.constant0.sgemm:
	.zero		924


//--------------------- SYMBOLS --------------------------

	.type		.nv.reservedSmem.offset0,@object
	.size		.nv.reservedSmem.offset0,0x4
